//
// Generated by NVIDIA NVVM Compiler
//
// Compiler Build ID: CL-36424714
// Cuda compilation tools, release 13.0, V13.0.88
// Based on NVVM 20.0.0
//

.version 9.0
.target sm_100
.address_size 64

	// .globl	_Z16cuda_brute_forcePP7point_tiS0_S0_

.visible .entry _Z16cuda_brute_forcePP7point_tiS0_S0_(
	.param .u64 .ptr .align 1 _Z16cuda_brute_forcePP7point_tiS0_S0__param_0,
	.param .u32 _Z16cuda_brute_forcePP7point_tiS0_S0__param_1,
	.param .u64 .ptr .align 1 _Z16cuda_brute_forcePP7point_tiS0_S0__param_2,
	.param .u64 .ptr .align 1 _Z16cuda_brute_forcePP7point_tiS0_S0__param_3
)
{
	.reg .pred 	%p<2>;
	.reg .b32 	%r<6>;
	.reg .b64 	%rd<9>;

	ld.param.u64 	%rd1, [_Z16cuda_brute_forcePP7point_tiS0_S0__param_2];
	ld.param.u64 	%rd2, [_Z16cuda_brute_forcePP7point_tiS0_S0__param_3];
	mov.u32 	%r1, %ctaid.x;
	mov.u32 	%r2, %ntid.x;
	mul.lo.s32 	%r3, %r1, %r2;
	mov.u32 	%r4, %tid.x;
	neg.s32 	%r5, %r4;
	setp.ne.s32 	%p1, %r3, %r5;
	@%p1 bra 	$L__BB0_2;
	cvta.to.global.u64 	%rd3, %rd1;
	cvta.to.global.u64 	%rd4, %rd2;
	mov.b64 	%rd5, 4607182418800017408;
	st.global.u64 	[%rd3], %rd5;
	mov.b64 	%rd6, 4611686018427387904;
	st.global.u64 	[%rd3+8], %rd6;
	mov.b64 	%rd7, 4613937818241073152;
	st.global.u64 	[%rd4], %rd7;
	mov.b64 	%rd8, 4616189618054758400;
	st.global.u64 	[%rd4+8], %rd8;
$L__BB0_2:
	ret;

}


// ===== COMPILED SASS (sm_100) =====

	.target	sm_100

	.elftype	@"ET_EXEC"


//--------------------- .note.nv.tkinfo           --------------------------
	.section	.note.nv.tkinfo,"",@"SHT_NOTE"
	.sectionflags	@"SHF_NOTE_NV_TKINFO"
	.tkinfo
        /*0018*/ 	.word	0x00000002
        /*0030*/ 	.string	""
        /*0030*/ 	.string	"ptxas"
        /*0030*/ 	.string	"Cuda compilation tools, release 13.0, V13.0.88"
        /*0030*/ 	.string	"Build cuda_13.0.r13.0/compiler.36424714_0"
        /*0030*/ 	.string	"-arch sm_100 -m 64 "



//--------------------- .note.nv.cuinfo           --------------------------
	.section	.note.nv.cuinfo,"",@"SHT_NOTE"
	.sectionflags	@"SHF_NOTE_NV_CUINFO"
        /*0018*/ 	.short	0x0002
        /*001a*/ 	.short	0x0064
        /*001c*/ 	.short	0x0082
	.zero		2


//--------------------- .nv.info                  --------------------------
	.section	.nv.info,"",@"SHT_CUDA_INFO"
	.align	4


	//----- nvinfo : EIATTR_REGCOUNT
	.align		4
        /*0000*/ 	.byte	0x04, 0x2f
        /*0002*/ 	.short	(.L_1 - .L_0)
	.align		4
.L_0:
        /*0004*/ 	.word	index@(_Z16cuda_brute_forcePP7point_tiS0_S0_)
        /*0008*/ 	.word	0x00000010


	//----- nvinfo : EIATTR_FRAME_SIZE
	.align		4
.L_1:
        /*000c*/ 	.byte	0x04, 0x11
        /*000e*/ 	.short	(.L_3 - .L_2)
	.align		4
.L_2:
        /*0010*/ 	.word	index@(_Z16cuda_brute_forcePP7point_tiS0_S0_)
        /*0014*/ 	.word	0x00000000


	//----- nvinfo : EIATTR_MIN_STACK_SIZE
	.align		4
.L_3:
        /*0018*/ 	.byte	0x04, 0x12
        /*001a*/ 	.short	(.L_5 - .L_4)
	.align		4
.L_4:
        /*001c*/ 	.word	index@(_Z16cuda_brute_forcePP7point_tiS0_S0_)
        /*0020*/ 	.word	0x00000000
.L_5:


//--------------------- .nv.compat                --------------------------
	.section	.nv.compat,"",@"SHT_CUDA_COMPAT_INFO"
	.align	4
        /*0000*/ 	.byte	0x02, 0x09, 0x00, 0x00, 0x02, 0x02, 0x01, 0x00, 0x02, 0x05, 0x05, 0x00, 0x03, 0x07, 0x01, 0x01
        /*0010*/ 	.byte	0x02, 0x03, 0x00, 0x00, 0x02, 0x06, 0x01, 0x00, 0x04, 0x0b, 0x08, 0x00, 0x09, 0x00, 0x00, 0x00
        /*0020*/ 	.byte	0x00, 0x00, 0x00, 0x00


//--------------------- .nv.info._Z16cuda_brute_forcePP7point_tiS0_S0_ --------------------------
	.section	.nv.info._Z16cuda_brute_forcePP7point_tiS0_S0_,"",@"SHT_CUDA_INFO"
	.sectionflags	@""
	.align	4


	//----- nvinfo : EIATTR_CUDA_API_VERSION
	.align		4
        /*0000*/ 	.byte	0x04, 0x37
        /*0002*/ 	.short	(.L_7 - .L_6)
.L_6:
        /*0004*/ 	.word	0x00000082


	//----- nvinfo : EIATTR_KPARAM_INFO
	.align		4
.L_7:
        /*0008*/ 	.byte	0x04, 0x17
        /*000a*/ 	.short	(.L_9 - .L_8)
.L_8:
        /*000c*/ 	.word	0x00000000
        /*0010*/ 	.short	0x0003
        /*0012*/ 	.short	0x0018
        /*0014*/ 	.byte	0x00, 0xf5, 0x21, 0x00


	//----- nvinfo : EIATTR_KPARAM_INFO
	.align		4
.L_9:
        /*0018*/ 	.byte	0x04, 0x17
        /*001a*/ 	.short	(.L_11 - .L_10)
.L_10:
        /*001c*/ 	.word	0x00000000
        /*0020*/ 	.short	0x0002
        /*0022*/ 	.short	0x0010
        /*0024*/ 	.byte	0x00, 0xf5, 0x21, 0x00


	//----- nvinfo : EIATTR_KPARAM_INFO
	.align		4
.L_11:
        /*0028*/ 	.byte	0x04, 0x17
        /*002a*/ 	.short	(.L_13 - .L_12)
.L_12:
        /*002c*/ 	.word	0x00000000
        /*0030*/ 	.short	0x0001
        /*0032*/ 	.short	0x0008
        /*0034*/ 	.byte	0x00, 0xf0, 0x11, 0x00


	//----- nvinfo : EIATTR_KPARAM_INFO
	.align		4
.L_13:
        /*0038*/ 	.byte	0x04, 0x17
        /*003a*/ 	.short	(.L_15 - .L_14)
.L_14:
        /*003c*/ 	.word	0x00000000
        /*0040*/ 	.short	0x0000
        /*0042*/ 	.short	0x0000
        /*0044*/ 	.byte	0x00, 0xf5, 0x21, 0x00


	//----- nvinfo : EIATTR_SPARSE_MMA_MASK
	.align		4
.L_15:
        /*0048*/ 	.byte	0x03, 0x50
        /*004a*/ 	.short	0x0000


	//----- nvinfo : EIATTR_MAXREG_COUNT
	.align		4
        /*004c*/ 	.byte	0x03, 0x1b
        /*004e*/ 	.short	0x00ff


	//----- nvinfo : EIATTR_MERCURY_ISA_VERSION
	.align		4
        /*0050*/ 	.byte	0x03, 0x5f
        /*0052*/ 	.short	0x0101


	//----- nvinfo : EIATTR_VRC_CTA_INIT_COUNT
	.align		4
        /*0054*/ 	.byte	0x02, 0x4a
	.zero		1
	.zero		1


	//----- nvinfo : EIATTR_EXIT_INSTR_OFFSETS
	.align		4
        /*0058*/ 	.byte	0x04, 0x1c
        /*005a*/ 	.short	(.L_17 - .L_16)


	//   ....[0]....
.L_16:
        /*005c*/ 	.word	0x00000070


	//   ....[1]....
        /*0060*/ 	.word	0x00000170


	//----- nvinfo : EIATTR_CBANK_PARAM_SIZE
	.align		4
.L_17:
        /*0064*/ 	.byte	0x03, 0x19
        /*0066*/ 	.short	0x0020


	//----- nvinfo : EIATTR_PARAM_CBANK
	.align		4
        /*0068*/ 	.byte	0x04, 0x0a
        /*006a*/ 	.short	(.L_19 - .L_18)
	.align		4
.L_18:
        /*006c*/ 	.word	index@(.nv.constant0._Z16cuda_brute_forcePP7point_tiS0_S0_)
        /*0070*/ 	.short	0x0380
        /*0072*/ 	.short	0x0020


	//----- nvinfo : EIATTR_SW_WAR
	.align		4
.L_19:
        /*0074*/ 	.byte	0x04, 0x36
        /*0076*/ 	.short	(.L_21 - .L_20)
.L_20:
        /*0078*/ 	.word	0x00000008
.L_21:


//--------------------- .nv.callgraph             --------------------------
	.section	.nv.callgraph,"",@"SHT_CUDA_CALLGRAPH"
	.align	4
	.sectionentsize	8
	.align		4
        /*0000*/ 	.word	0x00000000
	.align		4
        /*0004*/ 	.word	0xffffffff
	.align		4
        /*0008*/ 	.word	0x00000000
	.align		4
        /*000c*/ 	.word	0xfffffffe
	.align		4
        /*0010*/ 	.word	0x00000000
	.align		4
        /*0014*/ 	.word	0xfffffffd
	.align		4
        /*0018*/ 	.word	0x00000000
	.align		4
        /*001c*/ 	.word	0xfffffffc


//--------------------- .text._Z16cuda_brute_forcePP7point_tiS0_S0_ --------------------------
	.section	.text._Z16cuda_brute_forcePP7point_tiS0_S0_,"ax",@progbits
	.align	128
        .global         _Z16cuda_brute_forcePP7point_tiS0_S0_
        .type           _Z16cuda_brute_forcePP7point_tiS0_S0_,@function
        .size           _Z16cuda_brute_forcePP7point_tiS0_S0_,(.L_x_1 - _Z16cuda_brute_forcePP7point_tiS0_S0_)
        .other          _Z16cuda_brute_forcePP7point_tiS0_S0_,@"STO_CUDA_ENTRY STV_DEFAULT"
_Z16cuda_brute_forcePP7point_tiS0_S0_:
.text._Z16cuda_brute_forcePP7point_tiS0_S0_:
[----:B------:R-:W-:Y:S01]  /*0000*/  LDC R1, c[0x0][0x37c] ;  /* 0x0000df00ff017b82 */ /* 0x000fe20000000800 */
[----:B------:R-:W0:Y:S07]  /*0010*/  S2R R0, SR_TID.X ;  /* 0x0000000000007919 */ /* 0x000e2e0000002100 */
[----:B------:R-:W1:Y:S01]  /*0020*/  S2UR UR4, SR_CTAID.X ;  /* 0x00000000000479c3 */ /* 0x000e620000002500 */
[----:B------:R-:W1:Y:S02]  /*0030*/  LDCU UR5, c[0x0][0x360] ;  /* 0x00006c00ff0577ac */ /* 0x000e640008000800 */
[----:B-1----:R-:W-:Y:S01]  /*0040*/  UIMAD UR4, UR4, UR5, URZ ;  /* 0x00000005040472a4 */ /* 0x002fe2000f8e02ff */
[----:B0-----:R-:W-:-:S05]  /*0050*/  IMAD.MOV R0, RZ, RZ, -R0 ;  /* 0x000000ffff007224 */ /* 0x001fca00078e0a00 */
[----:B------:R-:W-:-:S13]  /*0060*/  ISETP.NE.AND P0, PT, R0, UR4, PT ;  /* 0x0000000400007c0c */ /* 0x000fda000bf05270 */
[----:B------:R-:W-:Y:S05]  /*0070*/  @P0 EXIT ;  /* 0x000000000000094d */ /* 0x000fea0003800000 */
[----:B------:R-:W0:Y:S01]  /*0080*/  LDC.64 R2, c[0x0][0x390] ;  /* 0x0000e400ff027b82 */ /* 0x000e220000000a00 */
[----:B------:R-:W0:Y:S01]  /*0090*/  LDCU.64 UR4, c[0x0][0x358] ;  /* 0x00006b00ff0477ac */ /* 0x000e220008000a00 */
[----:B------:R-:W-:Y:S02]  /*00a0*/  HFMA2 R6, -RZ, RZ, 0, 0 ;  /* 0x00000000ff067431 */ /* 0x000fe400000001ff */
[----:B------:R-:W-:Y:S02]  /*00b0*/  IMAD.MOV.U32 R7, RZ, RZ, 0x3ff00000 ;  /* 0x3ff00000ff077424 */ /* 0x000fe400078e00ff */
[----:B------:R-:W-:Y:S01]  /*00c0*/  HFMA2 R10, -RZ, RZ, 0, 0 ;  /* 0x00000000ff0a7431 */ /* 0x000fe200000001ff */
[----:B------:R-:W-:Y:S01]  /*00d0*/  MOV R8, 0x0 ;  /* 0x0000000000087802 */ /* 0x000fe20000000f00 */
[----:B------:R-:W-:Y:S01]  /*00e0*/  IMAD.MOV.U32 R9, RZ, RZ, 0x40000000 ;  /* 0x40000000ff097424 */ /* 0x000fe200078e00ff */
[----:B------:R-:W-:Y:S01]  /*00f0*/  MOV R12, 0x0 ;  /* 0x00000000000c7802 */ /* 0x000fe20000000f00 */
[----:B------:R-:W1:Y:S01]  /*0100*/  LDC.64 R4, c[0x0][0x398] ;  /* 0x0000e600ff047b82 */ /* 0x000e620000000a00 */
[----:B------:R-:W-:-:S02]  /*0110*/  IMAD.MOV.U32 R11, RZ, RZ, 0x40080000 ;  /* 0x40080000ff0b7424 */ /* 0x000fc400078e00ff */
[----:B------:R-:W-:Y:S01]  /*0120*/  IMAD.MOV.U32 R13, RZ, RZ, 0x40100000 ;  /* 0x40100000ff0d7424 */ /* 0x000fe200078e00ff */
[----:B0-----:R-:W-:Y:S04]  /*0130*/  STG.E.64 desc[UR4][R2.64], R6 ;  /* 0x0000000602007986 */ /* 0x001fe8000c101b04 */
[----:B------:R-:W-:Y:S04]  /*0140*/  STG.E.64 desc[UR4][R2.64+0x8], R8 ;  /* 0x0000080802007986 */ /* 0x000fe8000c101b04 */
[----:B-1----:R-:W-:Y:S04]  /*0150*/  STG.E.64 desc[UR4][R4.64], R10 ;  /* 0x0000000a04007986 */ /* 0x002fe8000c101b04 */
[----:B------:R-:W-:Y:S01]  /*0160*/  STG.E.64 desc[UR4][R4.64+0x8], R12 ;  /* 0x0000080c04007986 */ /* 0x000fe2000c101b04 */
[----:B------:R-:W-:Y:S05]  /*0170*/  EXIT ;  /* 0x000000000000794d */ /* 0x000fea0003800000 */
.L_x_0:
[----:B------:R-:W-:-:S00]  /*0180*/  BRA `(.L_x_0) ;  /* 0xfffffffc00fc7947 */ /* 0x000fc0000383ffff */
[----:B------:R-:W-:-:S00]  /*0190*/  NOP ;  /* 0x0000000000007918 */ /* 0x000fc00000000000 */
        /* <DEDUP_REMOVED lines=14> */
.L_x_1:


//--------------------- .nv.shared.reserved.0     --------------------------
	.section	.nv.shared.reserved.0,"aw",@nobits
	.weak		__nv_reservedSMEM_offset_0_alias
	.size		__nv_reservedSMEM_offset_0_alias, 0, 64
	.other		__nv_reservedSMEM_offset_0_alias,@"STO_CUDA_RESERVED_SHARED STV_DEFAULT"
__nv_reservedSMEM_offset_0_alias:
	.zero		0
	.zero		64


//--------------------- .nv.constant0._Z16cuda_brute_forcePP7point_tiS0_S0_ --------------------------
	.section	.nv.constant0._Z16cuda_brute_forcePP7point_tiS0_S0_,"a",@progbits
	.sectionflags	@""
	.align	4
.nv.constant0._Z16cuda_brute_forcePP7point_tiS0_S0_:
	.zero		928


//--------------------- SYMBOLS --------------------------

	.type		.nv.reservedSmem.offset0,@object
	.size		.nv.reservedSmem.offset0,0x4
